//
// Generated by NVIDIA NVVM Compiler
//
// Compiler Build ID: CL-36424714
// Cuda compilation tools, release 13.0, V13.0.88
// Based on NVVM 20.0.0
//

.version 9.0
.target sm_100
.address_size 64

	// .globl	mandelbrot_scanline___unfunfunfunfuniuniuniuniuniun_3C_uni_3E_

.visible .entry mandelbrot_scanline___unfunfunfunfuniuniuniuniuniun_3C_uni_3E_(
	.param .f32 mandelbrot_scanline___unfunfunfunfuniuniuniuniuniun_3C_uni_3E__param_0,
	.param .f32 mandelbrot_scanline___unfunfunfunfuniuniuniuniuniun_3C_uni_3E__param_1,
	.param .f32 mandelbrot_scanline___unfunfunfunfuniuniuniuniuniun_3C_uni_3E__param_2,
	.param .f32 mandelbrot_scanline___unfunfunfunfuniuniuniuniuniun_3C_uni_3E__param_3,
	.param .u32 mandelbrot_scanline___unfunfunfunfuniuniuniuniuniun_3C_uni_3E__param_4,
	.param .u32 mandelbrot_scanline___unfunfunfunfuniuniuniuniuniun_3C_uni_3E__param_5,
	.param .u32 mandelbrot_scanline___unfunfunfunfuniuniuniuniuniun_3C_uni_3E__param_6,
	.param .u32 mandelbrot_scanline___unfunfunfunfuniuniuniuniuniun_3C_uni_3E__param_7,
	.param .u32 mandelbrot_scanline___unfunfunfunfuniuniuniuniuniun_3C_uni_3E__param_8,
	.param .u64 .ptr .align 1 mandelbrot_scanline___unfunfunfunfuniuniuniuniuniun_3C_uni_3E__param_9
)
{


	ret;

}
	// .globl	mandelbrot_ispc___unfunfunfunfuniuniuniun_3C_uni_3E_
.visible .entry mandelbrot_ispc___unfunfunfunfuniuniuniun_3C_uni_3E_(
	.param .f32 mandelbrot_ispc___unfunfunfunfuniuniuniun_3C_uni_3E__param_0,
	.param .f32 mandelbrot_ispc___unfunfunfunfuniuniuniun_3C_uni_3E__param_1,
	.param .f32 mandelbrot_ispc___unfunfunfunfuniuniuniun_3C_uni_3E__param_2,
	.param .f32 mandelbrot_ispc___unfunfunfunfuniuniuniun_3C_uni_3E__param_3,
	.param .u32 mandelbrot_ispc___unfunfunfunfuniuniuniun_3C_uni_3E__param_4,
	.param .u32 mandelbrot_ispc___unfunfunfunfuniuniuniun_3C_uni_3E__param_5,
	.param .u32 mandelbrot_ispc___unfunfunfunfuniuniuniun_3C_uni_3E__param_6,
	.param .u64 .ptr .align 1 mandelbrot_ispc___unfunfunfunfuniuniuniun_3C_uni_3E__param_7
)
{


	ret;

}


// ===== COMPILED SASS (sm_100) =====

	.target	sm_100

	.elftype	@"ET_EXEC"


//--------------------- .note.nv.tkinfo           --------------------------
	.section	.note.nv.tkinfo,"",@"SHT_NOTE"
	.sectionflags	@"SHF_NOTE_NV_TKINFO"
	.tkinfo
        /*0018*/ 	.word	0x00000002
        /*0030*/ 	.string	""
        /*0030*/ 	.string	"ptxas"
        /*0030*/ 	.string	"Cuda compilation tools, release 13.0, V13.0.88"
        /*0030*/ 	.string	"Build cuda_13.0.r13.0/compiler.36424714_0"
        /*0030*/ 	.string	"-arch sm_100 -m 64 "



//--------------------- .note.nv.cuinfo           --------------------------
	.section	.note.nv.cuinfo,"",@"SHT_NOTE"
	.sectionflags	@"SHF_NOTE_NV_CUINFO"
        /*0018*/ 	.short	0x0002
        /*001a*/ 	.short	0x0064
        /*001c*/ 	.short	0x0082
	.zero		2


//--------------------- .nv.info                  --------------------------
	.section	.nv.info,"",@"SHT_CUDA_INFO"
	.align	4


	//----- nvinfo : EIATTR_REGCOUNT
	.align		4
        /*0000*/ 	.byte	0x04, 0x2f
        /*0002*/ 	.short	(.L_1 - .L_0)
	.align		4
.L_0:
        /*0004*/ 	.word	index@(mandelbrot_scanline___unfunfunfunfuniuniuniuniuniun_3C_uni_3E_)
        /*0008*/ 	.word	0x00000004


	//----- nvinfo : EIATTR_FRAME_SIZE
	.align		4
.L_1:
        /*000c*/ 	.byte	0x04, 0x11
        /*000e*/ 	.short	(.L_3 - .L_2)
	.align		4
.L_2:
        /*0010*/ 	.word	index@(mandelbrot_scanline___unfunfunfunfuniuniuniuniuniun_3C_uni_3E_)
        /*0014*/ 	.word	0x00000000


	//----- nvinfo : EIATTR_REGCOUNT
	.align		4
.L_3:
        /*0018*/ 	.byte	0x04, 0x2f
        /*001a*/ 	.short	(.L_5 - .L_4)
	.align		4
.L_4:
        /*001c*/ 	.word	index@(mandelbrot_ispc___unfunfunfunfuniuniuniun_3C_uni_3E_)
        /*0020*/ 	.word	0x00000004


	//----- nvinfo : EIATTR_FRAME_SIZE
	.align		4
.L_5:
        /*0024*/ 	.byte	0x04, 0x11
        /*0026*/ 	.short	(.L_7 - .L_6)
	.align		4
.L_6:
        /*0028*/ 	.word	index@(mandelbrot_ispc___unfunfunfunfuniuniuniun_3C_uni_3E_)
        /*002c*/ 	.word	0x00000000


	//----- nvinfo : EIATTR_MIN_STACK_SIZE
	.align		4
.L_7:
        /*0030*/ 	.byte	0x04, 0x12
        /*0032*/ 	.short	(.L_9 - .L_8)
	.align		4
.L_8:
        /*0034*/ 	.word	index@(mandelbrot_ispc___unfunfunfunfuniuniuniun_3C_uni_3E_)
        /*0038*/ 	.word	0x00000000


	//----- nvinfo : EIATTR_MIN_STACK_SIZE
	.align		4
.L_9:
        /*003c*/ 	.byte	0x04, 0x12
        /*003e*/ 	.short	(.L_11 - .L_10)
	.align		4
.L_10:
        /*0040*/ 	.word	index@(mandelbrot_scanline___unfunfunfunfuniuniuniuniuniun_3C_uni_3E_)
        /*0044*/ 	.word	0x00000000
.L_11:


//--------------------- .nv.compat                --------------------------
	.section	.nv.compat,"",@"SHT_CUDA_COMPAT_INFO"
	.align	4
        /*0000*/ 	.byte	0x02, 0x09, 0x00, 0x00, 0x02, 0x02, 0x01, 0x00, 0x02, 0x05, 0x05, 0x00, 0x03, 0x07, 0x01, 0x01
        /*0010*/ 	.byte	0x02, 0x03, 0x00, 0x00, 0x02, 0x06, 0x01, 0x00, 0x04, 0x0b, 0x08, 0x00, 0x09, 0x00, 0x00, 0x00
        /*0020*/ 	.byte	0x00, 0x00, 0x00, 0x00


//--------------------- .nv.info.mandelbrot_ispc___unfunfunfunfuniuniuniun_3C_uni_3E_ --------------------------
	.section	.nv.info.mandelbrot_ispc___unfunfunfunfuniuniuniun_3C_uni_3E_,"",@"SHT_CUDA_INFO"
	.sectionflags	@""
	.align	4


	//----- nvinfo : EIATTR_CUDA_API_VERSION
	.align		4
        /*0000*/ 	.byte	0x04, 0x37
        /*0002*/ 	.short	(.L_13 - .L_12)
.L_12:
        /*0004*/ 	.word	0x00000082


	//----- nvinfo : EIATTR_KPARAM_INFO
	.align		4
.L_13:
        /*0008*/ 	.byte	0x04, 0x17
        /*000a*/ 	.short	(.L_15 - .L_14)
.L_14:
        /*000c*/ 	.word	0x00000000
        /*0010*/ 	.short	0x0007
        /*0012*/ 	.short	0x0020
        /*0014*/ 	.byte	0x00, 0xf5, 0x21, 0x00


	//----- nvinfo : EIATTR_KPARAM_INFO
	.align		4
.L_15:
        /*0018*/ 	.byte	0x04, 0x17
        /*001a*/ 	.short	(.L_17 - .L_16)
.L_16:
        /*001c*/ 	.word	0x00000000
        /*0020*/ 	.short	0x0006
        /*0022*/ 	.short	0x0018
        /*0024*/ 	.byte	0x00, 0xf0, 0x11, 0x00


	//----- nvinfo : EIATTR_KPARAM_INFO
	.align		4
.L_17:
        /*0028*/ 	.byte	0x04, 0x17
        /*002a*/ 	.short	(.L_19 - .L_18)
.L_18:
        /*002c*/ 	.word	0x00000000
        /*0030*/ 	.short	0x0005
        /*0032*/ 	.short	0x0014
        /*0034*/ 	.byte	0x00, 0xf0, 0x11, 0x00


	//----- nvinfo : EIATTR_KPARAM_INFO
	.align		4
.L_19:
        /*0038*/ 	.byte	0x04, 0x17
        /*003a*/ 	.short	(.L_21 - .L_20)
.L_20:
        /*003c*/ 	.word	0x00000000
        /*0040*/ 	.short	0x0004
        /*0042*/ 	.short	0x0010
        /*0044*/ 	.byte	0x00, 0xf0, 0x11, 0x00


	//----- nvinfo : EIATTR_KPARAM_INFO
	.align		4
.L_21:
        /*0048*/ 	.byte	0x04, 0x17
        /*004a*/ 	.short	(.L_23 - .L_22)
.L_22:
        /*004c*/ 	.word	0x00000000
        /*0050*/ 	.short	0x0003
        /*0052*/ 	.short	0x000c
        /*0054*/ 	.byte	0x00, 0xf0, 0x11, 0x00


	//----- nvinfo : EIATTR_KPARAM_INFO
	.align		4
.L_23:
        /*0058*/ 	.byte	0x04, 0x17
        /*005a*/ 	.short	(.L_25 - .L_24)
.L_24:
        /*005c*/ 	.word	0x00000000
        /*0060*/ 	.short	0x0002
        /*0062*/ 	.short	0x0008
        /*0064*/ 	.byte	0x00, 0xf0, 0x11, 0x00


	//----- nvinfo : EIATTR_KPARAM_INFO
	.align		4
.L_25:
        /*0068*/ 	.byte	0x04, 0x17
        /*006a*/ 	.short	(.L_27 - .L_26)
.L_26:
        /*006c*/ 	.word	0x00000000
        /*0070*/ 	.short	0x0001
        /*0072*/ 	.short	0x0004
        /*0074*/ 	.byte	0x00, 0xf0, 0x11, 0x00


	//----- nvinfo : EIATTR_KPARAM_INFO
	.align		4
.L_27:
        /*0078*/ 	.byte	0x04, 0x17
        /*007a*/ 	.short	(.L_29 - .L_28)
.L_28:
        /*007c*/ 	.word	0x00000000
        /*0080*/ 	.short	0x0000
        /*0082*/ 	.short	0x0000
        /*0084*/ 	.byte	0x00, 0xf0, 0x11, 0x00


	//----- nvinfo : EIATTR_SPARSE_MMA_MASK
	.align		4
.L_29:
        /*0088*/ 	.byte	0x03, 0x50
        /*008a*/ 	.short	0x0000


	//----- nvinfo : EIATTR_MAXREG_COUNT
	.align		4
        /*008c*/ 	.byte	0x03, 0x1b
        /*008e*/ 	.short	0x00ff


	//----- nvinfo : EIATTR_MERCURY_ISA_VERSION
	.align		4
        /*0090*/ 	.byte	0x03, 0x5f
        /*0092*/ 	.short	0x0101


	//----- nvinfo : EIATTR_VRC_CTA_INIT_COUNT
	.align		4
        /*0094*/ 	.byte	0x02, 0x4a
	.zero		1
	.zero		1


	//----- nvinfo : EIATTR_EXIT_INSTR_OFFSETS
	.align		4
        /*0098*/ 	.byte	0x04, 0x1c
        /*009a*/ 	.short	(.L_31 - .L_30)


	//   ....[0]....
.L_30:
        /*009c*/ 	.word	0x00000010


	//----- nvinfo : EIATTR_CBANK_PARAM_SIZE
	.align		4
.L_31:
        /*00a0*/ 	.byte	0x03, 0x19
        /*00a2*/ 	.short	0x0028


	//----- nvinfo : EIATTR_PARAM_CBANK
	.align		4
        /*00a4*/ 	.byte	0x04, 0x0a
        /*00a6*/ 	.short	(.L_33 - .L_32)
	.align		4
.L_32:
        /*00a8*/ 	.word	index@(.nv.constant0.mandelbrot_ispc___unfunfunfunfuniuniuniun_3C_uni_3E_)
        /*00ac*/ 	.short	0x0380
        /*00ae*/ 	.short	0x0028


	//----- nvinfo : EIATTR_SW_WAR
	.align		4
.L_33:
        /*00b0*/ 	.byte	0x04, 0x36
        /*00b2*/ 	.short	(.L_35 - .L_34)
.L_34:
        /*00b4*/ 	.word	0x00000008
.L_35:


//--------------------- .nv.info.mandelbrot_scanline___unfunfunfunfuniuniuniuniuniun_3C_uni_3E_ --------------------------
	.section	.nv.info.mandelbrot_scanline___unfunfunfunfuniuniuniuniuniun_3C_uni_3E_,"",@"SHT_CUDA_INFO"
	.sectionflags	@""
	.align	4


	//----- nvinfo : EIATTR_CUDA_API_VERSION
	.align		4
        /*0000*/ 	.byte	0x04, 0x37
        /*0002*/ 	.short	(.L_37 - .L_36)
.L_36:
        /*0004*/ 	.word	0x00000082


	//----- nvinfo : EIATTR_KPARAM_INFO
	.align		4
.L_37:
        /*0008*/ 	.byte	0x04, 0x17
        /*000a*/ 	.short	(.L_39 - .L_38)
.L_38:
        /*000c*/ 	.word	0x00000000
        /*0010*/ 	.short	0x0009
        /*0012*/ 	.short	0x0028
        /*0014*/ 	.byte	0x00, 0xf5, 0x21, 0x00


	//----- nvinfo : EIATTR_KPARAM_INFO
	.align		4
.L_39:
        /*0018*/ 	.byte	0x04, 0x17
        /*001a*/ 	.short	(.L_41 - .L_40)
.L_40:
        /*001c*/ 	.word	0x00000000
        /*0020*/ 	.short	0x0008
        /*0022*/ 	.short	0x0020
        /*0024*/ 	.byte	0x00, 0xf0, 0x11, 0x00


	//----- nvinfo : EIATTR_KPARAM_INFO
	.align		4
.L_41:
        /*0028*/ 	.byte	0x04, 0x17
        /*002a*/ 	.short	(.L_43 - .L_42)
.L_42:
        /*002c*/ 	.word	0x00000000
        /*0030*/ 	.short	0x0007
        /*0032*/ 	.short	0x001c
        /*0034*/ 	.byte	0x00, 0xf0, 0x11, 0x00


	//----- nvinfo : EIATTR_KPARAM_INFO
	.align		4
.L_43:
        /*0038*/ 	.byte	0x04, 0x17
        /*003a*/ 	.short	(.L_45 - .L_44)
.L_44:
        /*003c*/ 	.word	0x00000000
        /*0040*/ 	.short	0x0006
        /*0042*/ 	.short	0x0018
        /*0044*/ 	.byte	0x00, 0xf0, 0x11, 0x00


	//----- nvinfo : EIATTR_KPARAM_INFO
	.align		4
.L_45:
        /*0048*/ 	.byte	0x04, 0x17
        /*004a*/ 	.short	(.L_47 - .L_46)
.L_46:
        /*004c*/ 	.word	0x00000000
        /*0050*/ 	.short	0x0005
        /*0052*/ 	.short	0x0014
        /*0054*/ 	.byte	0x00, 0xf0, 0x11, 0x00


	//----- nvinfo : EIATTR_KPARAM_INFO
	.align		4
.L_47:
        /*0058*/ 	.byte	0x04, 0x17
        /*005a*/ 	.short	(.L_49 - .L_48)
.L_48:
        /*005c*/ 	.word	0x00000000
        /*0060*/ 	.short	0x0004
        /*0062*/ 	.short	0x0010
        /*0064*/ 	.byte	0x00, 0xf0, 0x11, 0x00


	//----- nvinfo : EIATTR_KPARAM_INFO
	.align		4
.L_49:
        /*0068*/ 	.byte	0x04, 0x17
        /*006a*/ 	.short	(.L_51 - .L_50)
.L_50:
        /*006c*/ 	.word	0x00000000
        /*0070*/ 	.short	0x0003
        /*0072*/ 	.short	0x000c
        /*0074*/ 	.byte	0x00, 0xf0, 0x11, 0x00


	//----- nvinfo : EIATTR_KPARAM_INFO
	.align		4
.L_51:
        /*0078*/ 	.byte	0x04, 0x17
        /*007a*/ 	.short	(.L_53 - .L_52)
.L_52:
        /*007c*/ 	.word	0x00000000
        /*0080*/ 	.short	0x0002
        /*0082*/ 	.short	0x0008
        /*0084*/ 	.byte	0x00, 0xf0, 0x11, 0x00


	//----- nvinfo : EIATTR_KPARAM_INFO
	.align		4
.L_53:
        /*0088*/ 	.byte	0x04, 0x17
        /*008a*/ 	.short	(.L_55 - .L_54)
.L_54:
        /*008c*/ 	.word	0x00000000
        /*0090*/ 	.short	0x0001
        /*0092*/ 	.short	0x0004
        /*0094*/ 	.byte	0x00, 0xf0, 0x11, 0x00


	//----- nvinfo : EIATTR_KPARAM_INFO
	.align		4
.L_55:
        /*0098*/ 	.byte	0x04, 0x17
        /*009a*/ 	.short	(.L_57 - .L_56)
.L_56:
        /*009c*/ 	.word	0x00000000
        /*00a0*/ 	.short	0x0000
        /*00a2*/ 	.short	0x0000
        /*00a4*/ 	.byte	0x00, 0xf0, 0x11, 0x00


	//----- nvinfo : EIATTR_SPARSE_MMA_MASK
	.align		4
.L_57:
        /*00a8*/ 	.byte	0x03, 0x50
        /*00aa*/ 	.short	0x0000


	//----- nvinfo : EIATTR_MAXREG_COUNT
	.align		4
        /*00ac*/ 	.byte	0x03, 0x1b
        /*00ae*/ 	.short	0x00ff


	//----- nvinfo : EIATTR_MERCURY_ISA_VERSION
	.align		4
        /*00b0*/ 	.byte	0x03, 0x5f
        /*00b2*/ 	.short	0x0101


	//----- nvinfo : EIATTR_VRC_CTA_INIT_COUNT
	.align		4
        /*00b4*/ 	.byte	0x02, 0x4a
	.zero		1
	.zero		1


	//----- nvinfo : EIATTR_EXIT_INSTR_OFFSETS
	.align		4
        /*00b8*/ 	.byte	0x04, 0x1c
        /*00ba*/ 	.short	(.L_59 - .L_58)


	//   ....[0]....
.L_58:
        /*00bc*/ 	.word	0x00000010


	//----- nvinfo : EIATTR_CBANK_PARAM_SIZE
	.align		4
.L_59:
        /*00c0*/ 	.byte	0x03, 0x19
        /*00c2*/ 	.short	0x0030


	//----- nvinfo : EIATTR_PARAM_CBANK
	.align		4
        /*00c4*/ 	.byte	0x04, 0x0a
        /*00c6*/ 	.short	(.L_61 - .L_60)
	.align		4
.L_60:
        /*00c8*/ 	.word	index@(.nv.constant0.mandelbrot_scanline___unfunfunfunfuniuniuniuniuniun_3C_uni_3E_)
        /*00cc*/ 	.short	0x0380
        /*00ce*/ 	.short	0x0030


	//----- nvinfo : EIATTR_SW_WAR
	.align		4
.L_61:
        /*00d0*/ 	.byte	0x04, 0x36
        /*00d2*/ 	.short	(.L_63 - .L_62)
.L_62:
        /*00d4*/ 	.word	0x00000008
.L_63:


//--------------------- .nv.callgraph             --------------------------
	.section	.nv.callgraph,"",@"SHT_CUDA_CALLGRAPH"
	.align	4
	.sectionentsize	8
	.align		4
        /*0000*/ 	.word	0x00000000
	.align		4
        /*0004*/ 	.word	0xffffffff
	.align		4
        /*0008*/ 	.word	0x00000000
	.align		4
        /*000c*/ 	.word	0xfffffffe
	.align		4
        /*0010*/ 	.word	0x00000000
	.align		4
        /*0014*/ 	.word	0xfffffffd
	.align		4
        /*0018*/ 	.word	0x00000000
	.align		4
        /*001c*/ 	.word	0xfffffffc


//--------------------- .text.mandelbrot_ispc___unfunfunfunfuniuniuniun_3C_uni_3E_ --------------------------
	.section	.text.mandelbrot_ispc___unfunfunfunfuniuniuniun_3C_uni_3E_,"ax",@progbits
	.align	128
        .global         mandelbrot_ispc___unfunfunfunfuniuniuniun_3C_uni_3E_
        .type           mandelbrot_ispc___unfunfunfunfuniuniuniun_3C_uni_3E_,@function
        .size           mandelbrot_ispc___unfunfunfunfuniuniuniun_3C_uni_3E_,(.L_x_2 - mandelbrot_ispc___unfunfunfunfuniuniuniun_3C_uni_3E_)
        .other          mandelbrot_ispc___unfunfunfunfuniuniuniun_3C_uni_3E_,@"STO_CUDA_ENTRY STV_DEFAULT"
mandelbrot_ispc___unfunfunfunfuniuniuniun_3C_uni_3E_:
.text.mandelbrot_ispc___unfunfunfunfuniuniuniun_3C_uni_3E_:
[----:B------:R-:W-:Y:S01]  /*0000*/  LDC R1, c[0x0][0x37c] ;  /* 0x0000df00ff017b82 */ /* 0x000fe20000000800 */
[----:B------:R-:W-:Y:S05]  /*0010*/  EXIT ;  /* 0x000000000000794d */ /* 0x000fea0003800000 */
.L_x_0:
[----:B------:R-:W-:-:S00]  /*0020*/  BRA `(.L_x_0) ;  /* 0xfffffffc00fc7947 */ /* 0x000fc0000383ffff */
[----:B------:R-:W-:-:S00]  /*0030*/  NOP ;  /* 0x0000000000007918 */ /* 0x000fc00000000000 */
        /* <DEDUP_REMOVED lines=12> */
.L_x_2:


//--------------------- .text.mandelbrot_scanline___unfunfunfunfuniuniuniuniuniun_3C_uni_3E_ --------------------------
	.section	.text.mandelbrot_scanline___unfunfunfunfuniuniuniuniuniun_3C_uni_3E_,"ax",@progbits
	.align	128
        .global         mandelbrot_scanline___unfunfunfunfuniuniuniuniuniun_3C_uni_3E_
        .type           mandelbrot_scanline___unfunfunfunfuniuniuniuniuniun_3C_uni_3E_,@function
        .size           mandelbrot_scanline___unfunfunfunfuniuniuniuniuniun_3C_uni_3E_,(.L_x_3 - mandelbrot_scanline___unfunfunfunfuniuniuniuniuniun_3C_uni_3E_)
        .other          mandelbrot_scanline___unfunfunfunfuniuniuniuniuniun_3C_uni_3E_,@"STO_CUDA_ENTRY STV_DEFAULT"
mandelbrot_scanline___unfunfunfunfuniuniuniuniuniun_3C_uni_3E_:
.text.mandelbrot_scanline___unfunfunfunfuniuniuniuniuniun_3C_uni_3E_:
[----:B------:R-:W-:Y:S01]  /*0000*/  LDC R1, c[0x0][0x37c] ;  /* 0x0000df00ff017b82 */ /* 0x000fe20000000800 */
[----:B------:R-:W-:Y:S05]  /*0010*/  EXIT ;  /* 0x000000000000794d */ /* 0x000fea0003800000 */
.L_x_1:
        /* <DEDUP_REMOVED lines=14> */
.L_x_3:


//--------------------- .nv.shared.reserved.0     --------------------------
	.section	.nv.shared.reserved.0,"aw",@nobits
	.weak		__nv_reservedSMEM_offset_0_alias
	.size		__nv_reservedSMEM_offset_0_alias, 0, 64
	.other		__nv_reservedSMEM_offset_0_alias,@"STO_CUDA_RESERVED_SHARED STV_DEFAULT"
__nv_reservedSMEM_offset_0_alias:
	.zero		0
	.zero		64


//--------------------- .nv.constant0.mandelbrot_ispc___unfunfunfunfuniuniuniun_3C_uni_3E_ --------------------------
	.section	.nv.constant0.mandelbrot_ispc___unfunfunfunfuniuniuniun_3C_uni_3E_,"a",@progbits
	.sectionflags	@""
	.align	4
.nv.constant0.mandelbrot_ispc___unfunfunfunfuniuniuniun_3C_uni_3E_:
	.zero		936


//--------------------- .nv.constant0.mandelbrot_scanline___unfunfunfunfuniuniuniuniuniun_3C_uni_3E_ --------------------------
	.section	.nv.constant0.mandelbrot_scanline___unfunfunfunfuniuniuniuniuniun_3C_uni_3E_,"a",@progbits
	.sectionflags	@""
	.align	4
.nv.constant0.mandelbrot_scanline___unfunfunfunfuniuniuniuniuniun_3C_uni_3E_:
	.zero		944


//--------------------- SYMBOLS --------------------------

	.type		.nv.reservedSmem.offset0,@object
	.size		.nv.reservedSmem.offset0,0x4
